	.headerflags	@"EF_CUDA_TEXMODE_UNIFIED EF_CUDA_64BIT_ADDRESS EF_CUDA_ACCELERATORS EF_CUDA_SM90 EF_CUDA_VIRTUAL_SM(EF_CUDA_SM90)"
	.elftype	@"ET_EXEC"


//--------------------- .nv.info                  --------------------------
	.section	.nv.info,"",@"SHT_CUDA_INFO"
	.align	4


	//----- nvinfo : EIATTR_REGCOUNT
	.align		4
        /*0000*/ 	.byte	0x04, 0x2f
        /*0002*/ 	.short	(.L_1 - .L_0)
	.align		4
.L_0:
        /*0004*/ 	.word	index@(triton_poi_fused_relu_1)
        /*0008*/ 	.word	0x0000000a


	//----- nvinfo : EIATTR_MIN_STACK_SIZE
	.align		4
.L_1:
        /*000c*/ 	.byte	0x04, 0x12
        /*000e*/ 	.short	(.L_3 - .L_2)
	.align		4
.L_2:
        /*0010*/ 	.word	index@(triton_poi_fused_relu_1)
        /*0014*/ 	.word	0x00000000


	//----- nvinfo : EIATTR_FRAME_SIZE
	.align		4
.L_3:
        /*0018*/ 	.byte	0x04, 0x11
        /*001a*/ 	.short	(.L_5 - .L_4)
	.align		4
.L_4:
        /*001c*/ 	.word	index@(triton_poi_fused_relu_1)
        /*0020*/ 	.word	0x00000000


	//----- nvinfo : EIATTR_MIN_STACK_SIZE
	.align		4
.L_5:
        /*0024*/ 	.byte	0x04, 0x12
        /*0026*/ 	.short	(.L_7 - .L_6)
	.align		4
.L_6:
        /*0028*/ 	.word	index@(triton_poi_fused_relu_1)
        /*002c*/ 	.word	0x00000000
.L_7:


//--------------------- .nv.info.triton_poi_fused_relu_1 --------------------------
	.section	.nv.info.triton_poi_fused_relu_1,"",@"SHT_CUDA_INFO"
	.sectionflags	@""
	.align	4


	//----- nvinfo : EIATTR_CUDA_API_VERSION
	.align		4
        /*0000*/ 	.byte	0x04, 0x37
        /*0002*/ 	.short	(.L_9 - .L_8)
.L_8:
        /*0004*/ 	.word	0x0000007c


	//----- nvinfo : EIATTR_KPARAM_INFO
	.align		4
.L_9:
        /*0008*/ 	.byte	0x04, 0x17
        /*000a*/ 	.short	(.L_11 - .L_10)
.L_10:
        /*000c*/ 	.word	0x00000000
        /*0010*/ 	.short	0x0002
        /*0012*/ 	.short	0x0010
        /*0014*/ 	.byte	0x00, 0xf0, 0x11, 0x00


	//----- nvinfo : EIATTR_KPARAM_INFO
	.align		4
.L_11:
        /*0018*/ 	.byte	0x04, 0x17
        /*001a*/ 	.short	(.L_13 - .L_12)
.L_12:
        /*001c*/ 	.word	0x00000000
        /*0020*/ 	.short	0x0001
        /*0022*/ 	.short	0x0008
        /*0024*/ 	.byte	0x00, 0xf4, 0x21, 0x00


	//----- nvinfo : EIATTR_KPARAM_INFO
	.align		4
.L_13:
        /*0028*/ 	.byte	0x04, 0x17
        /*002a*/ 	.short	(.L_15 - .L_14)
.L_14:
        /*002c*/ 	.word	0x00000000
        /*0030*/ 	.short	0x0000
        /*0032*/ 	.short	0x0000
        /*0034*/ 	.byte	0x00, 0xf4, 0x21, 0x00


	//----- nvinfo : EIATTR_SPARSE_MMA_MASK
	.align		4
.L_15:
        /*0038*/ 	.byte	0x03, 0x50
        /*003a*/ 	.short	0x0000


	//----- nvinfo : EIATTR_MAXREG_COUNT
	.align		4
        /*003c*/ 	.byte	0x03, 0x1b
        /*003e*/ 	.short	0x00ff


	//----- nvinfo : EIATTR_EXIT_INSTR_OFFSETS
	.align		4
        /*0040*/ 	.byte	0x04, 0x1c
        /*0042*/ 	.short	(.L_17 - .L_16)


	//   ....[0]....
.L_16:
        /*0044*/ 	.word	0x00000120


	//   ....[1]....
        /*0048*/ 	.word	0x00000140


	//----- nvinfo : EIATTR_REQNTID
	.align		4
.L_17:
        /*004c*/ 	.byte	0x04, 0x10
        /*004e*/ 	.short	(.L_19 - .L_18)
.L_18:
        /*0050*/ 	.word	0x00000080
        /*0054*/ 	.word	0x00000001
        /*0058*/ 	.word	0x00000001


	//----- nvinfo : EIATTR_CRS_STACK_SIZE
	.align		4
.L_19:
        /*005c*/ 	.byte	0x04, 0x1e
        /*005e*/ 	.short	(.L_21 - .L_20)
.L_20:
        /*0060*/ 	.word	0x00000000


	//----- nvinfo : EIATTR_CBANK_PARAM_SIZE
	.align		4
.L_21:
        /*0064*/ 	.byte	0x03, 0x19
        /*0066*/ 	.short	0x0014


	//----- nvinfo : EIATTR_PARAM_CBANK
	.align		4
        /*0068*/ 	.byte	0x04, 0x0a
        /*006a*/ 	.short	(.L_23 - .L_22)
	.align		4
.L_22:
        /*006c*/ 	.word	index@(.nv.constant0.triton_poi_fused_relu_1)
        /*0070*/ 	.short	0x0210
        /*0072*/ 	.short	0x0014


	//----- nvinfo : EIATTR_SW_WAR
	.align		4
.L_23:
        /*0074*/ 	.byte	0x04, 0x36
        /*0076*/ 	.short	(.L_25 - .L_24)
.L_24:
        /*0078*/ 	.word	0x00000008
.L_25:


//--------------------- .nv.callgraph             --------------------------
	.section	.nv.callgraph,"",@"SHT_CUDA_CALLGRAPH"
	.align	4
	.sectionentsize	8
	.align		4
        /*0000*/ 	.word	0x00000000
	.align		4
        /*0004*/ 	.word	0xffffffff
	.align		4
        /*0008*/ 	.word	0x00000000
	.align		4
        /*000c*/ 	.word	0xfffffffe
	.align		4
        /*0010*/ 	.word	0x00000000
	.align		4
        /*0014*/ 	.word	0xfffffffd
	.align		4
        /*0018*/ 	.word	0x00000000
	.align		4
        /*001c*/ 	.word	0xfffffffc


//--------------------- .text.triton_poi_fused_relu_1 --------------------------
	.section	.text.triton_poi_fused_relu_1,"ax",@progbits
	.align	128
        .global         triton_poi_fused_relu_1
        .type           triton_poi_fused_relu_1,@function
        .size           triton_poi_fused_relu_1,(.L_x_3 - triton_poi_fused_relu_1)
        .other          triton_poi_fused_relu_1,@"STO_CUDA_ENTRY STV_DEFAULT"
triton_poi_fused_relu_1:
.text.triton_poi_fused_relu_1:
[----:B------:R-:W0:Y:S02]  /*0000*/  LDC R1, c[0x0][0x28] ;  /* 0x00000a00ff017b82 */ /* 0x000e240000000800 */
[----:B------:R-:W1:Y:S01]  /*0010*/  S2R R0, SR_TID.X ;  /* 0x0000000000007919 */ /* 0x000e620000002100 */
[----:B------:R-:W2:Y:S01]  /*0020*/  LDC.64 R4, c[0x0][0x218] ;  /* 0x00008600ff047b82 */ /* 0x000ea20000000a00 */
[----:B------:R-:W-:Y:S01]  /*0030*/  ULDC.64 UR4, c[0x0][0x208] ;  /* 0x0000820000047ab9 */ /* 0x000fe20000000a00 */
[----:B------:R-:W-:Y:S01]  /*0040*/  BSSY B0, `(.L_x_0) ;  /* 0x000000a000007945 */ /* 0x000fe20003800000 */
[----:B------:R-:W3:Y:S01]  /*0050*/  S2R R7, SR_CTAID.X ;  /* 0x0000000000077919 */ /* 0x000ee20000002500 */
[----:B-1----:R-:W-:-:S05]  /*0060*/  LOP3.LUT R0, R0, 0x7f, RZ, 0xc0, !PT ;  /* 0x0000007f00007812 */ /* 0x002fca00078ec0ff */
[----:B---3--:R-:W-:Y:S02]  /*0070*/  IMAD R7, R7, 0x80, R0 ;  /* 0x0000008007077824 */ /* 0x008fe400078e0200 */
[----:B------:R-:W-:-:S03]  /*0080*/  IMAD.MOV.U32 R0, RZ, RZ, RZ ;  /* 0x000000ffff007224 */ /* 0x000fc600078e00ff */
[----:B------:R-:W-:-:S13]  /*0090*/  ISETP.GE.AND P1, PT, R7, 0x100, PT ;  /* 0x000001000700780c */ /* 0x000fda0003f26270 */
[----:B--2---:R-:W-:Y:S05]  /*00a0*/  @P1 BRA `(.L_x_1) ;  /* 0x00000000000c1947 */ /* 0x004fea0003800000 */
[----:B------:R-:W1:Y:S02]  /*00b0*/  LDC.64 R2, c[0x0][0x210] ;  /* 0x00008400ff027b82 */ /* 0x000e640000000a00 */
[----:B-1----:R-:W-:-:S05]  /*00c0*/  IMAD.WIDE R2, R7, 0x4, R2 ;  /* 0x0000000407027825 */ /* 0x002fca00078e0202 */
[----:B------:R1:W5:Y:S02]  /*00d0*/  LDG.E R0, desc[UR4][R2.64] ;  /* 0x0000000402007981 */ /* 0x000364000c1e1900 */
.L_x_1:
[----:B------:R-:W-:Y:S05]  /*00e0*/  BSYNC B0 ;  /* 0x0000000000007941 */ /* 0x000fea0003800000 */
.L_x_0:
[----:B-----5:R-:W-:Y:S01]  /*00f0*/  FSETP.GEU.AND P0, PT, R0, RZ, PT ;  /* 0x000000ff0000720b */ /* 0x020fe20003f0e000 */
[----:B-1----:R-:W-:-:S03]  /*0100*/  IMAD.WIDE R2, R7, 0x4, R4 ;  /* 0x0000000407027825 */ /* 0x002fc600078e0204 */
[----:B------:R-:W-:Y:S01]  /*0110*/  FSEL R5, R0, RZ, P0 ;  /* 0x000000ff00057208 */ /* 0x000fe20000000000 */
[----:B------:R-:W-:Y:S08]  /*0120*/  @P1 EXIT ;  /* 0x000000000000194d */ /* 0x000ff00003800000 */
[----:B------:R-:W-:Y:S01]  /*0130*/  STG.E desc[UR4][R2.64], R5 ;  /* 0x0000000502007986 */ /* 0x000fe2000c101904 */
[----:B------:R-:W-:Y:S05]  /*0140*/  EXIT ;  /* 0x000000000000794d */ /* 0x000fea0003800000 */
.L_x_2:
[----:B------:R-:W-:-:S00]  /*0150*/  BRA `(.L_x_2) ;  /* 0xfffffffc00fc7947 */ /* 0x000fc0000383ffff */
[----:B------:R-:W-:-:S00]  /*0160*/  NOP ;  /* 0x0000000000007918 */ /* 0x000fc00000000000 */
        /* <DEDUP_REMOVED lines=9> */
.L_x_3:


//--------------------- .nv.constant0.triton_poi_fused_relu_1 --------------------------
	.section	.nv.constant0.triton_poi_fused_relu_1,"a",@progbits
	.sectionflags	@""
	.align	4
.nv.constant0.triton_poi_fused_relu_1:
	.zero		548
